//
// Generated by NVIDIA NVVM Compiler
//
// Compiler Build ID: CL-36424714
// Cuda compilation tools, release 13.0, V13.0.88
// Based on NVVM 20.0.0
//

.version 9.0
.target sm_100
.address_size 64

	// .globl	_Z11dummyKernelPii

.visible .entry _Z11dummyKernelPii(
	.param .u64 .ptr .align 1 _Z11dummyKernelPii_param_0,
	.param .u32 _Z11dummyKernelPii_param_1
)
{
	.reg .b32 	%r<3>;
	.reg .b64 	%rd<5>;

	ld.param.u64 	%rd1, [_Z11dummyKernelPii_param_0];
	ld.param.u32 	%r1, [_Z11dummyKernelPii_param_1];
	cvta.to.global.u64 	%rd2, %rd1;
	mov.u32 	%r2, %tid.x;
	mul.wide.u32 	%rd3, %r2, 4;
	add.s64 	%rd4, %rd2, %rd3;
	st.global.u32 	[%rd4], %r1;
	ret;

}


// ===== COMPILED SASS (sm_100) =====

	.target	sm_100

	.elftype	@"ET_EXEC"


//--------------------- .note.nv.tkinfo           --------------------------
	.section	.note.nv.tkinfo,"",@"SHT_NOTE"
	.sectionflags	@"SHF_NOTE_NV_TKINFO"
	.tkinfo
        /*0018*/ 	.word	0x00000002
        /*0030*/ 	.string	""
        /*0030*/ 	.string	"ptxas"
        /*0030*/ 	.string	"Cuda compilation tools, release 13.0, V13.0.88"
        /*0030*/ 	.string	"Build cuda_13.0.r13.0/compiler.36424714_0"
        /*0030*/ 	.string	"-arch sm_100 -m 64 "



//--------------------- .note.nv.cuinfo           --------------------------
	.section	.note.nv.cuinfo,"",@"SHT_NOTE"
	.sectionflags	@"SHF_NOTE_NV_CUINFO"
        /*0018*/ 	.short	0x0002
        /*001a*/ 	.short	0x0064
        /*001c*/ 	.short	0x0082
	.zero		2


//--------------------- .nv.info                  --------------------------
	.section	.nv.info,"",@"SHT_CUDA_INFO"
	.align	4


	//----- nvinfo : EIATTR_REGCOUNT
	.align		4
        /*0000*/ 	.byte	0x04, 0x2f
        /*0002*/ 	.short	(.L_1 - .L_0)
	.align		4
.L_0:
        /*0004*/ 	.word	index@(_Z11dummyKernelPii)
        /*0008*/ 	.word	0x0000000a


	//----- nvinfo : EIATTR_FRAME_SIZE
	.align		4
.L_1:
        /*000c*/ 	.byte	0x04, 0x11
        /*000e*/ 	.short	(.L_3 - .L_2)
	.align		4
.L_2:
        /*0010*/ 	.word	index@(_Z11dummyKernelPii)
        /*0014*/ 	.word	0x00000000


	//----- nvinfo : EIATTR_MIN_STACK_SIZE
	.align		4
.L_3:
        /*0018*/ 	.byte	0x04, 0x12
        /*001a*/ 	.short	(.L_5 - .L_4)
	.align		4
.L_4:
        /*001c*/ 	.word	index@(_Z11dummyKernelPii)
        /*0020*/ 	.word	0x00000000
.L_5:


//--------------------- .nv.compat                --------------------------
	.section	.nv.compat,"",@"SHT_CUDA_COMPAT_INFO"
	.align	4
        /*0000*/ 	.byte	0x02, 0x09, 0x00, 0x00, 0x02, 0x02, 0x01, 0x00, 0x02, 0x05, 0x05, 0x00, 0x03, 0x07, 0x01, 0x01
        /*0010*/ 	.byte	0x02, 0x03, 0x00, 0x00, 0x02, 0x06, 0x01, 0x00, 0x04, 0x0b, 0x08, 0x00, 0x09, 0x00, 0x00, 0x00
        /*0020*/ 	.byte	0x00, 0x00, 0x00, 0x00


//--------------------- .nv.info._Z11dummyKernelPii --------------------------
	.section	.nv.info._Z11dummyKernelPii,"",@"SHT_CUDA_INFO"
	.sectionflags	@""
	.align	4


	//----- nvinfo : EIATTR_CUDA_API_VERSION
	.align		4
        /*0000*/ 	.byte	0x04, 0x37
        /*0002*/ 	.short	(.L_7 - .L_6)
.L_6:
        /*0004*/ 	.word	0x00000082


	//----- nvinfo : EIATTR_KPARAM_INFO
	.align		4
.L_7:
        /*0008*/ 	.byte	0x04, 0x17
        /*000a*/ 	.short	(.L_9 - .L_8)
.L_8:
        /*000c*/ 	.word	0x00000000
        /*0010*/ 	.short	0x0001
        /*0012*/ 	.short	0x0008
        /*0014*/ 	.byte	0x00, 0xf0, 0x11, 0x00


	//----- nvinfo : EIATTR_KPARAM_INFO
	.align		4
.L_9:
        /*0018*/ 	.byte	0x04, 0x17
        /*001a*/ 	.short	(.L_11 - .L_10)
.L_10:
        /*001c*/ 	.word	0x00000000
        /*0020*/ 	.short	0x0000
        /*0022*/ 	.short	0x0000
        /*0024*/ 	.byte	0x00, 0xf5, 0x21, 0x00


	//----- nvinfo : EIATTR_SPARSE_MMA_MASK
	.align		4
.L_11:
        /*0028*/ 	.byte	0x03, 0x50
        /*002a*/ 	.short	0x0000


	//----- nvinfo : EIATTR_MAXREG_COUNT
	.align		4
        /*002c*/ 	.byte	0x03, 0x1b
        /*002e*/ 	.short	0x00ff


	//----- nvinfo : EIATTR_MERCURY_ISA_VERSION
	.align		4
        /*0030*/ 	.byte	0x03, 0x5f
        /*0032*/ 	.short	0x0101


	//----- nvinfo : EIATTR_VRC_CTA_INIT_COUNT
	.align		4
        /*0034*/ 	.byte	0x02, 0x4a
	.zero		1
	.zero		1


	//----- nvinfo : EIATTR_EXIT_INSTR_OFFSETS
	.align		4
        /*0038*/ 	.byte	0x04, 0x1c
        /*003a*/ 	.short	(.L_13 - .L_12)


	//   ....[0]....
.L_12:
        /*003c*/ 	.word	0x00000070


	//----- nvinfo : EIATTR_CBANK_PARAM_SIZE
	.align		4
.L_13:
        /*0040*/ 	.byte	0x03, 0x19
        /*0042*/ 	.short	0x000c


	//----- nvinfo : EIATTR_PARAM_CBANK
	.align		4
        /*0044*/ 	.byte	0x04, 0x0a
        /*0046*/ 	.short	(.L_15 - .L_14)
	.align		4
.L_14:
        /*0048*/ 	.word	index@(.nv.constant0._Z11dummyKernelPii)
        /*004c*/ 	.short	0x0380
        /*004e*/ 	.short	0x000c


	//----- nvinfo : EIATTR_SW_WAR
	.align		4
.L_15:
        /*0050*/ 	.byte	0x04, 0x36
        /*0052*/ 	.short	(.L_17 - .L_16)
.L_16:
        /*0054*/ 	.word	0x00000008
.L_17:


//--------------------- .nv.callgraph             --------------------------
	.section	.nv.callgraph,"",@"SHT_CUDA_CALLGRAPH"
	.align	4
	.sectionentsize	8
	.align		4
        /*0000*/ 	.word	0x00000000
	.align		4
        /*0004*/ 	.word	0xffffffff
	.align		4
        /*0008*/ 	.word	0x00000000
	.align		4
        /*000c*/ 	.word	0xfffffffe
	.align		4
        /*0010*/ 	.word	0x00000000
	.align		4
        /*0014*/ 	.word	0xfffffffd
	.align		4
        /*0018*/ 	.word	0x00000000
	.align		4
        /*001c*/ 	.word	0xfffffffc


//--------------------- .text._Z11dummyKernelPii  --------------------------
	.section	.text._Z11dummyKernelPii,"ax",@progbits
	.align	128
        .global         _Z11dummyKernelPii
        .type           _Z11dummyKernelPii,@function
        .size           _Z11dummyKernelPii,(.L_x_1 - _Z11dummyKernelPii)
        .other          _Z11dummyKernelPii,@"STO_CUDA_ENTRY STV_DEFAULT"
_Z11dummyKernelPii:
.text._Z11dummyKernelPii:
[----:B------:R-:W-:Y:S01]  /*0000*/  LDC R1, c[0x0][0x37c] ;  /* 0x0000df00ff017b82 */ /* 0x000fe20000000800 */
[----:B------:R-:W0:Y:S07]  /*0010*/  S2R R5, SR_TID.X ;  /* 0x0000000000057919 */ /* 0x000e2e0000002100 */
[----:B------:R-:W0:Y:S01]  /*0020*/  LDC.64 R2, c[0x0][0x380] ;  /* 0x0000e000ff027b82 */ /* 0x000e220000000a00 */
[----:B------:R-:W1:Y:S07]  /*0030*/  LDCU.64 UR4, c[0x0][0x358] ;  /* 0x00006b00ff0477ac */ /* 0x000e6e0008000a00 */
[----:B------:R-:W1:Y:S01]  /*0040*/  LDC R7, c[0x0][0x388] ;  /* 0x0000e200ff077b82 */ /* 0x000e620000000800 */
[----:B0-----:R-:W-:-:S05]  /*0050*/  IMAD.WIDE.U32 R2, R5, 0x4, R2 ;  /* 0x0000000405027825 */ /* 0x001fca00078e0002 */
[----:B-1----:R-:W-:Y:S01]  /*0060*/  STG.E desc[UR4][R2.64], R7 ;  /* 0x0000000702007986 */ /* 0x002fe2000c101904 */
[----:B------:R-:W-:Y:S05]  /*0070*/  EXIT ;  /* 0x000000000000794d */ /* 0x000fea0003800000 */
.L_x_0:
[----:B------:R-:W-:-:S00]  /*0080*/  BRA `(.L_x_0) ;  /* 0xfffffffc00fc7947 */ /* 0x000fc0000383ffff */
[----:B------:R-:W-:-:S00]  /*0090*/  NOP ;  /* 0x0000000000007918 */ /* 0x000fc00000000000 */
        /* <DEDUP_REMOVED lines=14> */
.L_x_1:


//--------------------- .nv.shared.reserved.0     --------------------------
	.section	.nv.shared.reserved.0,"aw",@nobits
	.weak		__nv_reservedSMEM_offset_0_alias
	.size		__nv_reservedSMEM_offset_0_alias, 0, 64
	.other		__nv_reservedSMEM_offset_0_alias,@"STO_CUDA_RESERVED_SHARED STV_DEFAULT"
__nv_reservedSMEM_offset_0_alias:
	.zero		0
	.zero		64


//--------------------- .nv.constant0._Z11dummyKernelPii --------------------------
	.section	.nv.constant0._Z11dummyKernelPii,"a",@progbits
	.sectionflags	@""
	.align	4
.nv.constant0._Z11dummyKernelPii:
	.zero		908


//--------------------- SYMBOLS --------------------------

	.type		.nv.reservedSmem.offset0,@object
	.size		.nv.reservedSmem.offset0,0x4
